//
// Generated by NVIDIA NVVM Compiler
//
// Compiler Build ID: CL-36424714
// Cuda compilation tools, release 13.0, V13.0.88
// Based on NVVM 20.0.0
//

.version 9.0
.target sm_100
.address_size 64

	// .globl	_Z7Reduce1PiS_i
// _ZZ7Reduce1PiS_iE6s_data has been demoted

.visible .entry _Z7Reduce1PiS_i(
	.param .u64 .ptr .align 1 _Z7Reduce1PiS_i_param_0,
	.param .u64 .ptr .align 1 _Z7Reduce1PiS_i_param_1,
	.param .u32 _Z7Reduce1PiS_i_param_2
)
{
	.reg .pred 	%p<6>;
	.reg .b32 	%r<28>;
	.reg .b64 	%rd<9>;
	// demoted variable
	.shared .align 4 .b8 _ZZ7Reduce1PiS_iE6s_data[64];
	ld.param.u64 	%rd1, [_Z7Reduce1PiS_i_param_0];
	ld.param.u64 	%rd2, [_Z7Reduce1PiS_i_param_1];
	ld.param.u32 	%r11, [_Z7Reduce1PiS_i_param_2];
	mov.u32 	%r1, %tid.x;
	mov.u32 	%r2, %ctaid.x;
	mov.u32 	%r3, %ntid.x;
	mad.lo.s32 	%r4, %r2, %r3, %r1;
	setp.ge.s32 	%p1, %r4, %r11;
	mov.b32 	%r26, 0;
	@%p1 bra 	$L__BB0_2;
	cvta.to.global.u64 	%rd3, %rd1;
	mul.wide.s32 	%rd4, %r4, 4;
	add.s64 	%rd5, %rd3, %rd4;
	ld.global.u32 	%r26, [%rd5];
$L__BB0_2:
	shl.b32 	%r12, %r1, 2;
	mov.u32 	%r13, _ZZ7Reduce1PiS_iE6s_data;
	add.s32 	%r14, %r13, %r12;
	st.shared.u32 	[%r14], %r26;
	bar.sync 	0;
	setp.lt.u32 	%p2, %r3, 2;
	@%p2 bra 	$L__BB0_7;
	mov.b32 	%r27, 1;
$L__BB0_4:
	shl.b32 	%r8, %r27, 1;
	mul.lo.s32 	%r9, %r8, %r1;
	setp.ge.u32 	%p3, %r9, %r3;
	@%p3 bra 	$L__BB0_6;
	add.s32 	%r16, %r9, %r27;
	shl.b32 	%r17, %r16, 2;
	add.s32 	%r19, %r13, %r17;
	ld.shared.u32 	%r20, [%r19];
	shl.b32 	%r21, %r9, 2;
	add.s32 	%r22, %r13, %r21;
	ld.shared.u32 	%r23, [%r22];
	add.s32 	%r24, %r23, %r20;
	st.shared.u32 	[%r22], %r24;
$L__BB0_6:
	bar.sync 	0;
	setp.lt.u32 	%p4, %r8, %r3;
	mov.u32 	%r27, %r8;
	@%p4 bra 	$L__BB0_4;
$L__BB0_7:
	setp.ne.s32 	%p5, %r1, 0;
	@%p5 bra 	$L__BB0_9;
	ld.shared.u32 	%r25, [_ZZ7Reduce1PiS_iE6s_data];
	cvta.to.global.u64 	%rd6, %rd2;
	mul.wide.u32 	%rd7, %r2, 4;
	add.s64 	%rd8, %rd6, %rd7;
	st.global.u32 	[%rd8], %r25;
$L__BB0_9:
	ret;

}


// ===== COMPILED SASS (sm_100) =====

	.target	sm_100

	.elftype	@"ET_EXEC"


//--------------------- .note.nv.tkinfo           --------------------------
	.section	.note.nv.tkinfo,"",@"SHT_NOTE"
	.sectionflags	@"SHF_NOTE_NV_TKINFO"
	.tkinfo
        /*0018*/ 	.word	0x00000002
        /*0030*/ 	.string	""
        /*0030*/ 	.string	"ptxas"
        /*0030*/ 	.string	"Cuda compilation tools, release 13.0, V13.0.88"
        /*0030*/ 	.string	"Build cuda_13.0.r13.0/compiler.36424714_0"
        /*0030*/ 	.string	"-arch sm_100 -m 64 "



//--------------------- .note.nv.cuinfo           --------------------------
	.section	.note.nv.cuinfo,"",@"SHT_NOTE"
	.sectionflags	@"SHF_NOTE_NV_CUINFO"
        /*0018*/ 	.short	0x0002
        /*001a*/ 	.short	0x0064
        /*001c*/ 	.short	0x0082
	.zero		2


//--------------------- .nv.info                  --------------------------
	.section	.nv.info,"",@"SHT_CUDA_INFO"
	.align	4


	//----- nvinfo : EIATTR_REGCOUNT
	.align		4
        /*0000*/ 	.byte	0x04, 0x2f
        /*0002*/ 	.short	(.L_1 - .L_0)
	.align		4
.L_0:
        /*0004*/ 	.word	index@(_Z7Reduce1PiS_i)
        /*0008*/ 	.word	0x0000000a


	//----- nvinfo : EIATTR_FRAME_SIZE
	.align		4
.L_1:
        /*000c*/ 	.byte	0x04, 0x11
        /*000e*/ 	.short	(.L_3 - .L_2)
	.align		4
.L_2:
        /*0010*/ 	.word	index@(_Z7Reduce1PiS_i)
        /*0014*/ 	.word	0x00000000


	//----- nvinfo : EIATTR_MIN_STACK_SIZE
	.align		4
.L_3:
        /*0018*/ 	.byte	0x04, 0x12
        /*001a*/ 	.short	(.L_5 - .L_4)
	.align		4
.L_4:
        /*001c*/ 	.word	index@(_Z7Reduce1PiS_i)
        /*0020*/ 	.word	0x00000000
.L_5:


//--------------------- .nv.compat                --------------------------
	.section	.nv.compat,"",@"SHT_CUDA_COMPAT_INFO"
	.align	4
        /*0000*/ 	.byte	0x02, 0x09, 0x00, 0x00, 0x02, 0x02, 0x01, 0x00, 0x02, 0x05, 0x05, 0x00, 0x03, 0x07, 0x01, 0x01
        /*0010*/ 	.byte	0x02, 0x03, 0x00, 0x00, 0x02, 0x06, 0x01, 0x00, 0x04, 0x0b, 0x08, 0x00, 0x09, 0x00, 0x00, 0x00
        /*0020*/ 	.byte	0x00, 0x00, 0x00, 0x00


//--------------------- .nv.info._Z7Reduce1PiS_i  --------------------------
	.section	.nv.info._Z7Reduce1PiS_i,"",@"SHT_CUDA_INFO"
	.sectionflags	@""
	.align	4


	//----- nvinfo : EIATTR_CUDA_API_VERSION
	.align		4
        /*0000*/ 	.byte	0x04, 0x37
        /*0002*/ 	.short	(.L_7 - .L_6)
.L_6:
        /*0004*/ 	.word	0x00000082


	//----- nvinfo : EIATTR_KPARAM_INFO
	.align		4
.L_7:
        /*0008*/ 	.byte	0x04, 0x17
        /*000a*/ 	.short	(.L_9 - .L_8)
.L_8:
        /*000c*/ 	.word	0x00000000
        /*0010*/ 	.short	0x0002
        /*0012*/ 	.short	0x0010
        /*0014*/ 	.byte	0x00, 0xf0, 0x11, 0x00


	//----- nvinfo : EIATTR_KPARAM_INFO
	.align		4
.L_9:
        /*0018*/ 	.byte	0x04, 0x17
        /*001a*/ 	.short	(.L_11 - .L_10)
.L_10:
        /*001c*/ 	.word	0x00000000
        /*0020*/ 	.short	0x0001
        /*0022*/ 	.short	0x0008
        /*0024*/ 	.byte	0x00, 0xf5, 0x21, 0x00


	//----- nvinfo : EIATTR_KPARAM_INFO
	.align		4
.L_11:
        /*0028*/ 	.byte	0x04, 0x17
        /*002a*/ 	.short	(.L_13 - .L_12)
.L_12:
        /*002c*/ 	.word	0x00000000
        /*0030*/ 	.short	0x0000
        /*0032*/ 	.short	0x0000
        /*0034*/ 	.byte	0x00, 0xf5, 0x21, 0x00


	//----- nvinfo : EIATTR_SPARSE_MMA_MASK
	.align		4
.L_13:
        /*0038*/ 	.byte	0x03, 0x50
        /*003a*/ 	.short	0x0000


	//----- nvinfo : EIATTR_MAXREG_COUNT
	.align		4
        /*003c*/ 	.byte	0x03, 0x1b
        /*003e*/ 	.short	0x00ff


	//----- nvinfo : EIATTR_NUM_BARRIERS
	.align		4
        /*0040*/ 	.byte	0x02, 0x4c
        /*0042*/ 	.byte	0x01
	.zero		1


	//----- nvinfo : EIATTR_MERCURY_ISA_VERSION
	.align		4
        /*0044*/ 	.byte	0x03, 0x5f
        /*0046*/ 	.short	0x0101


	//----- nvinfo : EIATTR_VRC_CTA_INIT_COUNT
	.align		4
        /*0048*/ 	.byte	0x02, 0x4a
	.zero		1
	.zero		1


	//----- nvinfo : EIATTR_EXIT_INSTR_OFFSETS
	.align		4
        /*004c*/ 	.byte	0x04, 0x1c
        /*004e*/ 	.short	(.L_15 - .L_14)


	//   ....[0]....
.L_14:
        /*0050*/ 	.word	0x00000240


	//   ....[1]....
        /*0054*/ 	.word	0x000002c0


	//----- nvinfo : EIATTR_CBANK_PARAM_SIZE
	.align		4
.L_15:
        /*0058*/ 	.byte	0x03, 0x19
        /*005a*/ 	.short	0x0014


	//----- nvinfo : EIATTR_PARAM_CBANK
	.align		4
        /*005c*/ 	.byte	0x04, 0x0a
        /*005e*/ 	.short	(.L_17 - .L_16)
	.align		4
.L_16:
        /*0060*/ 	.word	index@(.nv.constant0._Z7Reduce1PiS_i)
        /*0064*/ 	.short	0x0380
        /*0066*/ 	.short	0x0014


	//----- nvinfo : EIATTR_SW_WAR
	.align		4
.L_17:
        /*0068*/ 	.byte	0x04, 0x36
        /*006a*/ 	.short	(.L_19 - .L_18)
.L_18:
        /*006c*/ 	.word	0x00000008
.L_19:


//--------------------- .nv.callgraph             --------------------------
	.section	.nv.callgraph,"",@"SHT_CUDA_CALLGRAPH"
	.align	4
	.sectionentsize	8
	.align		4
        /*0000*/ 	.word	0x00000000
	.align		4
        /*0004*/ 	.word	0xffffffff
	.align		4
        /*0008*/ 	.word	0x00000000
	.align		4
        /*000c*/ 	.word	0xfffffffe
	.align		4
        /*0010*/ 	.word	0x00000000
	.align		4
        /*0014*/ 	.word	0xfffffffd
	.align		4
        /*0018*/ 	.word	0x00000000
	.align		4
        /*001c*/ 	.word	0xfffffffc


//--------------------- .text._Z7Reduce1PiS_i     --------------------------
	.section	.text._Z7Reduce1PiS_i,"ax",@progbits
	.align	128
        .global         _Z7Reduce1PiS_i
        .type           _Z7Reduce1PiS_i,@function
        .size           _Z7Reduce1PiS_i,(.L_x_3 - _Z7Reduce1PiS_i)
        .other          _Z7Reduce1PiS_i,@"STO_CUDA_ENTRY STV_DEFAULT"
_Z7Reduce1PiS_i:
.text._Z7Reduce1PiS_i:
[----:B------:R-:W-:Y:S01]  /*0000*/  LDC R1, c[0x0][0x37c] ;  /* 0x0000df00ff017b82 */ /* 0x000fe20000000800 */
[----:B------:R-:W0:Y:S01]  /*0010*/  S2R R4, SR_TID.X ;  /* 0x0000000000047919 */ /* 0x000e220000002100 */
[----:B------:R-:W0:Y:S01]  /*0020*/  LDCU UR7, c[0x0][0x360] ;  /* 0x00006c00ff0777ac */ /* 0x000e220008000800 */
[----:B------:R-:W-:Y:S01]  /*0030*/  IMAD.MOV.U32 R0, RZ, RZ, RZ ;  /* 0x000000ffff007224 */ /* 0x000fe200078e00ff */
[----:B------:R-:W0:Y:S01]  /*0040*/  S2R R7, SR_CTAID.X ;  /* 0x0000000000077919 */ /* 0x000e220000002500 */
[----:B------:R-:W1:Y:S01]  /*0050*/  LDCU UR4, c[0x0][0x390] ;  /* 0x00007200ff0477ac */ /* 0x000e620008000800 */
[----:B------:R-:W2:Y:S01]  /*0060*/  LDCU.64 UR8, c[0x0][0x358] ;  /* 0x00006b00ff0877ac */ /* 0x000ea20008000a00 */
[----:B0-----:R-:W-:-:S05]  /*0070*/  IMAD R5, R7, UR7, R4 ;  /* 0x0000000707057c24 */ /* 0x001fca000f8e0204 */
[----:B-1----:R-:W-:-:S13]  /*0080*/  ISETP.GE.AND P0, PT, R5, UR4, PT ;  /* 0x0000000405007c0c */ /* 0x002fda000bf06270 */
[----:B------:R-:W0:Y:S02]  /*0090*/  @!P0 LDC.64 R2, c[0x0][0x380] ;  /* 0x0000e000ff028b82 */ /* 0x000e240000000a00 */
[----:B0-----:R-:W-:-:S05]  /*00a0*/  @!P0 IMAD.WIDE R2, R5, 0x4, R2 ;  /* 0x0000000405028825 */ /* 0x001fca00078e0202 */
[----:B--2---:R-:W2:Y:S01]  /*00b0*/  @!P0 LDG.E R0, desc[UR8][R2.64] ;  /* 0x0000000802008981 */ /* 0x004ea2000c1e1900 */
[----:B------:R-:W0:Y:S01]  /*00c0*/  S2UR UR5, SR_CgaCtaId ;  /* 0x00000000000579c3 */ /* 0x000e220000008800 */
[----:B------:R-:W-:Y:S01]  /*00d0*/  UMOV UR4, 0x400 ;  /* 0x0000040000047882 */ /* 0x000fe20000000000 */
[----:B------:R-:W-:Y:S01]  /*00e0*/  UISETP.GE.U32.AND UP0, UPT, UR7, 0x2, UPT ;  /* 0x000000020700788c */ /* 0x000fe2000bf06070 */
[----:B------:R-:W-:Y:S01]  /*00f0*/  ISETP.NE.AND P1, PT, R4, RZ, PT ;  /* 0x000000ff0400720c */ /* 0x000fe20003f25270 */
[----:B0-----:R-:W-:-:S06]  /*0100*/  ULEA UR4, UR5, UR4, 0x18 ;  /* 0x0000000405047291 */ /* 0x001fcc000f8ec0ff */
[----:B------:R-:W-:-:S05]  /*0110*/  LEA R5, R4, UR4, 0x2 ;  /* 0x0000000404057c11 */ /* 0x000fca000f8e10ff */
[----:B--2---:R0:W-:Y:S01]  /*0120*/  STS [R5], R0 ;  /* 0x0000000005007388 */ /* 0x0041e20000000800 */
[----:B------:R-:W-:Y:S06]  /*0130*/  BAR.SYNC.DEFER_BLOCKING 0x0 ;  /* 0x0000000000007b1d */ /* 0x000fec0000010000 */
[----:B------:R-:W-:Y:S05]  /*0140*/  BRA.U !UP0, `(.L_x_0) ;  /* 0x00000001083c7547 */ /* 0x000fea000b800000 */
[----:B------:R-:W-:-:S05]  /*0150*/  UMOV UR5, 0x1 ;  /* 0x0000000100057882 */ /* 0x000fca0000000000 */
.L_x_1:
[----:B------:R-:W-:-:S04]  /*0160*/  USHF.L.U32 UR6, UR5, 0x1, URZ ;  /* 0x0000000105067899 */ /* 0x000fc800080006ff */
[----:B------:R-:W-:Y:S02]  /*0170*/  UISETP.GE.U32.AND UP0, UPT, UR6, UR7, UPT ;  /* 0x000000070600728c */ /* 0x000fe4000bf06070 */
[----:B-1----:R-:W-:-:S05]  /*0180*/  IMAD R2, R4, UR6, RZ ;  /* 0x0000000604027c24 */ /* 0x002fca000f8e02ff */
[----:B------:R-:W-:-:S13]  /*0190*/  ISETP.GE.U32.AND P0, PT, R2, UR7, PT ;  /* 0x0000000702007c0c */ /* 0x000fda000bf06070 */
[C---:B0-----:R-:W-:Y:S01]  /*01a0*/  @!P0 IADD3 R0, PT, PT, R2.reuse, UR5, RZ ;  /* 0x0000000502008c10 */ /* 0x041fe2000fffe0ff */
[----:B------:R-:W-:Y:S01]  /*01b0*/  UMOV UR5, UR6 ;  /* 0x0000000600057c82 */ /* 0x000fe20008000000 */
[----:B------:R-:W-:Y:S02]  /*01c0*/  @!P0 LEA R2, R2, UR4, 0x2 ;  /* 0x0000000402028c11 */ /* 0x000fe4000f8e10ff */
[----:B------:R-:W-:-:S03]  /*01d0*/  @!P0 LEA R0, R0, UR4, 0x2 ;  /* 0x0000000400008c11 */ /* 0x000fc6000f8e10ff */
[----:B------:R-:W-:Y:S04]  /*01e0*/  @!P0 LDS R3, [R2] ;  /* 0x0000000002038984 */ /* 0x000fe80000000800 */
[----:B------:R-:W0:Y:S02]  /*01f0*/  @!P0 LDS R0, [R0] ;  /* 0x0000000000008984 */ /* 0x000e240000000800 */
[----:B0-----:R-:W-:-:S05]  /*0200*/  @!P0 IMAD.IADD R3, R0, 0x1, R3 ;  /* 0x0000000100038824 */ /* 0x001fca00078e0203 */
[----:B------:R1:W-:Y:S01]  /*0210*/  @!P0 STS [R2], R3 ;  /* 0x0000000302008388 */ /* 0x0003e20000000800 */
[----:B------:R-:W-:Y:S06]  /*0220*/  BAR.SYNC.DEFER_BLOCKING 0x0 ;  /* 0x0000000000007b1d */ /* 0x000fec0000010000 */
[----:B------:R-:W-:Y:S05]  /*0230*/  BRA.U !UP0, `(.L_x_1) ;  /* 0xfffffffd08c87547 */ /* 0x000fea000b83ffff */
.L_x_0:
[----:B------:R-:W-:Y:S05]  /*0240*/  @P1 EXIT ;  /* 0x000000000000194d */ /* 0x000fea0003800000 */
[----:B------:R-:W2:Y:S01]  /*0250*/  S2UR UR5, SR_CgaCtaId ;  /* 0x00000000000579c3 */ /* 0x000ea20000008800 */
[----:B------:R-:W-:-:S07]  /*0260*/  UMOV UR4, 0x400 ;  /* 0x0000040000047882 */ /* 0x000fce0000000000 */
[----:B-1----:R-:W1:Y:S01]  /*0270*/  LDC.64 R2, c[0x0][0x388] ;  /* 0x0000e200ff027b82 */ /* 0x002e620000000a00 */
[----:B--2---:R-:W-:Y:S01]  /*0280*/  ULEA UR4, UR5, UR4, 0x18 ;  /* 0x0000000405047291 */ /* 0x004fe2000f8ec0ff */
[----:B-1----:R-:W-:-:S08]  /*0290*/  IMAD.WIDE.U32 R2, R7, 0x4, R2 ;  /* 0x0000000407027825 */ /* 0x002fd000078e0002 */
[----:B0-----:R-:W0:Y:S04]  /*02a0*/  LDS R5, [UR4] ;  /* 0x00000004ff057984 */ /* 0x001e280008000800 */
[----:B0-----:R-:W-:Y:S01]  /*02b0*/  STG.E desc[UR8][R2.64], R5 ;  /* 0x0000000502007986 */ /* 0x001fe2000c101908 */
[----:B------:R-:W-:Y:S05]  /*02c0*/  EXIT ;  /* 0x000000000000794d */ /* 0x000fea0003800000 */
.L_x_2:
[----:B------:R-:W-:-:S00]  /*02d0*/  BRA `(.L_x_2) ;  /* 0xfffffffc00fc7947 */ /* 0x000fc0000383ffff */
[----:B------:R-:W-:-:S00]  /*02e0*/  NOP ;  /* 0x0000000000007918 */ /* 0x000fc00000000000 */
        /* <DEDUP_REMOVED lines=9> */
.L_x_3:


//--------------------- .nv.shared._Z7Reduce1PiS_i --------------------------
	.section	.nv.shared._Z7Reduce1PiS_i,"aw",@nobits
	.sectionflags	@""
	.align	4
.nv.shared._Z7Reduce1PiS_i:
	.zero		1088


//--------------------- .nv.shared.reserved.0     --------------------------
	.section	.nv.shared.reserved.0,"aw",@nobits
	.weak		__nv_reservedSMEM_offset_0_alias
	.size		__nv_reservedSMEM_offset_0_alias, 0, 64
	.other		__nv_reservedSMEM_offset_0_alias,@"STO_CUDA_RESERVED_SHARED STV_DEFAULT"
__nv_reservedSMEM_offset_0_alias:
	.zero		0
	.zero		64


//--------------------- .nv.constant0._Z7Reduce1PiS_i --------------------------
	.section	.nv.constant0._Z7Reduce1PiS_i,"a",@progbits
	.sectionflags	@""
	.align	4
.nv.constant0._Z7Reduce1PiS_i:
	.zero		916


//--------------------- SYMBOLS --------------------------

	.type		.nv.reservedSmem.offset0,@object
	.size		.nv.reservedSmem.offset0,0x4
	.type		.nv.reservedSmem.cap,@object
	.size		.nv.reservedSmem.cap,0x4
